//
// Generated by NVIDIA NVVM Compiler
//
// Compiler Build ID: CL-36424714
// Cuda compilation tools, release 13.0, V13.0.88
// Based on NVVM 20.0.0
//

.version 9.0
.target sm_100
.address_size 64

	// .globl	_Z27convolution_2D_basic_kernelPfS_S_ii

.visible .entry _Z27convolution_2D_basic_kernelPfS_S_ii(
	.param .u64 .ptr .align 1 _Z27convolution_2D_basic_kernelPfS_S_ii_param_0,
	.param .u64 .ptr .align 1 _Z27convolution_2D_basic_kernelPfS_S_ii_param_1,
	.param .u64 .ptr .align 1 _Z27convolution_2D_basic_kernelPfS_S_ii_param_2,
	.param .u32 _Z27convolution_2D_basic_kernelPfS_S_ii_param_3,
	.param .u32 _Z27convolution_2D_basic_kernelPfS_S_ii_param_4
)
{
	.reg .pred 	%p<63>;
	.reg .b32 	%r<34>;
	.reg .b32 	%f<128>;
	.reg .b64 	%rd<42>;

	ld.param.u64 	%rd10, [_Z27convolution_2D_basic_kernelPfS_S_ii_param_0];
	ld.param.u64 	%rd11, [_Z27convolution_2D_basic_kernelPfS_S_ii_param_1];
	ld.param.u64 	%rd9, [_Z27convolution_2D_basic_kernelPfS_S_ii_param_2];
	ld.param.u32 	%r11, [_Z27convolution_2D_basic_kernelPfS_S_ii_param_3];
	ld.param.u32 	%r12, [_Z27convolution_2D_basic_kernelPfS_S_ii_param_4];
	cvta.to.global.u64 	%rd1, %rd11;
	cvta.to.global.u64 	%rd2, %rd10;
	mov.u32 	%r13, %ctaid.y;
	mov.u32 	%r14, %ntid.y;
	mov.u32 	%r15, %tid.y;
	mad.lo.s32 	%r1, %r13, %r14, %r15;
	mov.u32 	%r16, %ctaid.x;
	mov.u32 	%r17, %ntid.x;
	mov.u32 	%r18, %tid.x;
	mad.lo.s32 	%r2, %r16, %r17, %r18;
	setp.ge.s32 	%p5, %r1, %r11;
	setp.ge.s32 	%p6, %r2, %r12;
	or.pred  	%p7, %p5, %p6;
	@%p7 bra 	$L__BB0_56;
	add.s32 	%r3, %r1, -2;
	add.s32 	%r4, %r2, -2;
	setp.lt.u32 	%p8, %r1, 2;
	setp.ge.s32 	%p9, %r3, %r11;
	mov.f32 	%f112, 0f00000000;
	or.pred  	%p10, %p8, %p9;
	@%p10 bra 	$L__BB0_12;
	mul.lo.s32 	%r5, %r3, %r12;
	setp.lt.s32 	%p11, %r2, 2;
	setp.ge.s32 	%p12, %r4, %r12;
	cvt.s64.s32 	%rd12, %r5;
	cvt.s64.s32 	%rd13, %r2;
	add.s64 	%rd14, %rd13, %rd12;
	shl.b64 	%rd15, %rd14, 2;
	add.s64 	%rd3, %rd2, %rd15;
	mov.f32 	%f112, 0f00000000;
	or.pred  	%p13, %p11, %p12;
	@%p13 bra 	$L__BB0_4;
	ld.global.f32 	%f53, [%rd3+-8];
	ld.global.f32 	%f54, [%rd1];
	fma.rn.f32 	%f112, %f53, %f54, 0f00000000;
$L__BB0_4:
	setp.lt.s32 	%p14, %r2, 1;
	setp.gt.s32 	%p15, %r2, %r12;
	or.pred  	%p16, %p14, %p15;
	@%p16 bra 	$L__BB0_6;
	ld.global.f32 	%f55, [%rd3+-4];
	ld.global.f32 	%f56, [%rd1+4];
	fma.rn.f32 	%f112, %f55, %f56, %f112;
$L__BB0_6:
	setp.lt.s32 	%p17, %r2, 0;
	@%p17 bra 	$L__BB0_8;
	add.s32 	%r19, %r2, %r5;
	mul.wide.s32 	%rd16, %r19, 4;
	add.s64 	%rd17, %rd2, %rd16;
	ld.global.f32 	%f57, [%rd17];
	ld.global.f32 	%f58, [%rd1+8];
	fma.rn.f32 	%f112, %f57, %f58, %f112;
$L__BB0_8:
	add.s32 	%r20, %r2, 1;
	setp.lt.s32 	%p18, %r2, -1;
	setp.ge.s32 	%p19, %r20, %r12;
	or.pred  	%p20, %p18, %p19;
	@%p20 bra 	$L__BB0_10;
	ld.global.f32 	%f59, [%rd3+4];
	ld.global.f32 	%f60, [%rd1+12];
	fma.rn.f32 	%f112, %f59, %f60, %f112;
$L__BB0_10:
	add.s32 	%r21, %r2, 2;
	setp.lt.s32 	%p21, %r2, -2;
	setp.ge.s32 	%p22, %r21, %r12;
	or.pred  	%p23, %p21, %p22;
	@%p23 bra 	$L__BB0_12;
	ld.global.f32 	%f61, [%rd3+8];
	ld.global.f32 	%f62, [%rd1+16];
	fma.rn.f32 	%f112, %f61, %f62, %f112;
$L__BB0_12:
	add.s32 	%r6, %r1, -1;
	setp.ge.u32 	%p24, %r6, %r11;
	@%p24 bra 	$L__BB0_23;
	mul.lo.s32 	%r7, %r6, %r12;
	setp.lt.s32 	%p25, %r2, 2;
	setp.ge.s32 	%p26, %r4, %r12;
	cvt.s64.s32 	%rd18, %r7;
	cvt.s64.s32 	%rd19, %r2;
	add.s64 	%rd20, %rd19, %rd18;
	shl.b64 	%rd21, %rd20, 2;
	add.s64 	%rd4, %rd2, %rd21;
	or.pred  	%p27, %p25, %p26;
	@%p27 bra 	$L__BB0_15;
	ld.global.f32 	%f63, [%rd4+-8];
	ld.global.f32 	%f64, [%rd1+20];
	fma.rn.f32 	%f112, %f63, %f64, %f112;
$L__BB0_15:
	setp.lt.s32 	%p28, %r2, 1;
	setp.gt.s32 	%p29, %r2, %r12;
	or.pred  	%p30, %p28, %p29;
	@%p30 bra 	$L__BB0_17;
	ld.global.f32 	%f65, [%rd4+-4];
	ld.global.f32 	%f66, [%rd1+24];
	fma.rn.f32 	%f112, %f65, %f66, %f112;
$L__BB0_17:
	setp.lt.s32 	%p31, %r2, 0;
	@%p31 bra 	$L__BB0_19;
	add.s32 	%r22, %r2, %r7;
	mul.wide.s32 	%rd22, %r22, 4;
	add.s64 	%rd23, %rd2, %rd22;
	ld.global.f32 	%f67, [%rd23];
	ld.global.f32 	%f68, [%rd1+28];
	fma.rn.f32 	%f112, %f67, %f68, %f112;
$L__BB0_19:
	add.s32 	%r23, %r2, 1;
	setp.lt.s32 	%p32, %r2, -1;
	setp.ge.s32 	%p33, %r23, %r12;
	or.pred  	%p34, %p32, %p33;
	@%p34 bra 	$L__BB0_21;
	ld.global.f32 	%f69, [%rd4+4];
	ld.global.f32 	%f70, [%rd1+32];
	fma.rn.f32 	%f112, %f69, %f70, %f112;
$L__BB0_21:
	add.s32 	%r24, %r2, 2;
	setp.lt.s32 	%p35, %r2, -2;
	setp.ge.s32 	%p36, %r24, %r12;
	or.pred  	%p37, %p35, %p36;
	@%p37 bra 	$L__BB0_23;
	ld.global.f32 	%f71, [%rd4+8];
	ld.global.f32 	%f72, [%rd1+36];
	fma.rn.f32 	%f112, %f71, %f72, %f112;
$L__BB0_23:
	mul.lo.s32 	%r8, %r1, %r12;
	setp.gt.s32 	%p38, %r2, 1;
	setp.lt.s32 	%p39, %r4, %r12;
	and.pred  	%p1, %p38, %p39;
	cvt.s64.s32 	%rd24, %r8;
	cvt.s64.s32 	%rd5, %r2;
	add.s64 	%rd25, %rd5, %rd24;
	shl.b64 	%rd26, %rd25, 2;
	add.s64 	%rd6, %rd2, %rd26;
	not.pred 	%p40, %p1;
	@%p40 bra 	$L__BB0_25;
	ld.global.f32 	%f73, [%rd6+-8];
	ld.global.f32 	%f74, [%rd1+40];
	fma.rn.f32 	%f112, %f73, %f74, %f112;
$L__BB0_25:
	setp.gt.s32 	%p41, %r2, 0;
	setp.le.s32 	%p42, %r2, %r12;
	and.pred  	%p2, %p41, %p42;
	not.pred 	%p43, %p2;
	@%p43 bra 	$L__BB0_27;
	ld.global.f32 	%f75, [%rd6+-4];
	ld.global.f32 	%f76, [%rd1+44];
	fma.rn.f32 	%f112, %f75, %f76, %f112;
$L__BB0_27:
	setp.lt.s32 	%p44, %r2, 0;
	@%p44 bra 	$L__BB0_29;
	add.s32 	%r25, %r2, %r8;
	mul.wide.s32 	%rd27, %r25, 4;
	add.s64 	%rd28, %rd2, %rd27;
	ld.global.f32 	%f77, [%rd28];
	ld.global.f32 	%f78, [%rd1+48];
	fma.rn.f32 	%f112, %f77, %f78, %f112;
$L__BB0_29:
	add.s32 	%r26, %r2, 1;
	setp.gt.s32 	%p45, %r2, -2;
	setp.lt.s32 	%p46, %r26, %r12;
	and.pred  	%p3, %p45, %p46;
	not.pred 	%p47, %p3;
	@%p47 bra 	$L__BB0_31;
	ld.global.f32 	%f79, [%rd6+4];
	ld.global.f32 	%f80, [%rd1+52];
	fma.rn.f32 	%f112, %f79, %f80, %f112;
$L__BB0_31:
	add.s32 	%r27, %r2, 2;
	setp.gt.s32 	%p48, %r2, -3;
	setp.lt.s32 	%p49, %r27, %r12;
	and.pred  	%p4, %p48, %p49;
	not.pred 	%p50, %p4;
	@%p50 bra 	$L__BB0_33;
	ld.global.f32 	%f81, [%rd6+8];
	ld.global.f32 	%f82, [%rd1+56];
	fma.rn.f32 	%f112, %f81, %f82, %f112;
$L__BB0_33:
	add.s32 	%r28, %r1, 1;
	setp.ge.u32 	%p51, %r28, %r11;
	@%p51 bra 	$L__BB0_44;
	add.s32 	%r9, %r8, %r12;
	cvt.s64.s32 	%rd29, %r9;
	add.s64 	%rd30, %rd5, %rd29;
	shl.b64 	%rd31, %rd30, 2;
	add.s64 	%rd7, %rd2, %rd31;
	@%p40 bra 	$L__BB0_36;
	ld.global.f32 	%f83, [%rd7+-8];
	ld.global.f32 	%f84, [%rd1+60];
	fma.rn.f32 	%f112, %f83, %f84, %f112;
$L__BB0_36:
	@%p43 bra 	$L__BB0_38;
	ld.global.f32 	%f85, [%rd7+-4];
	ld.global.f32 	%f86, [%rd1+64];
	fma.rn.f32 	%f112, %f85, %f86, %f112;
$L__BB0_38:
	setp.lt.s32 	%p54, %r2, 0;
	@%p54 bra 	$L__BB0_40;
	add.s32 	%r29, %r2, %r9;
	mul.wide.s32 	%rd32, %r29, 4;
	add.s64 	%rd33, %rd2, %rd32;
	ld.global.f32 	%f87, [%rd33];
	ld.global.f32 	%f88, [%rd1+68];
	fma.rn.f32 	%f112, %f87, %f88, %f112;
$L__BB0_40:
	@%p47 bra 	$L__BB0_42;
	ld.global.f32 	%f89, [%rd7+4];
	ld.global.f32 	%f90, [%rd1+72];
	fma.rn.f32 	%f112, %f89, %f90, %f112;
$L__BB0_42:
	@%p50 bra 	$L__BB0_44;
	ld.global.f32 	%f91, [%rd7+8];
	ld.global.f32 	%f92, [%rd1+76];
	fma.rn.f32 	%f112, %f91, %f92, %f112;
$L__BB0_44:
	add.s32 	%r30, %r1, 2;
	setp.ge.u32 	%p57, %r30, %r11;
	@%p57 bra 	$L__BB0_55;
	shl.b32 	%r31, %r12, 1;
	add.s32 	%r10, %r8, %r31;
	cvt.s64.s32 	%rd34, %r10;
	add.s64 	%rd35, %rd5, %rd34;
	shl.b64 	%rd36, %rd35, 2;
	add.s64 	%rd8, %rd2, %rd36;
	@%p40 bra 	$L__BB0_47;
	ld.global.f32 	%f93, [%rd8+-8];
	ld.global.f32 	%f94, [%rd1+80];
	fma.rn.f32 	%f112, %f93, %f94, %f112;
$L__BB0_47:
	@%p43 bra 	$L__BB0_49;
	ld.global.f32 	%f95, [%rd8+-4];
	ld.global.f32 	%f96, [%rd1+84];
	fma.rn.f32 	%f112, %f95, %f96, %f112;
$L__BB0_49:
	setp.lt.s32 	%p60, %r2, 0;
	@%p60 bra 	$L__BB0_51;
	add.s32 	%r32, %r2, %r10;
	mul.wide.s32 	%rd37, %r32, 4;
	add.s64 	%rd38, %rd2, %rd37;
	ld.global.f32 	%f97, [%rd38];
	ld.global.f32 	%f98, [%rd1+88];
	fma.rn.f32 	%f112, %f97, %f98, %f112;
$L__BB0_51:
	@%p47 bra 	$L__BB0_53;
	ld.global.f32 	%f99, [%rd8+4];
	ld.global.f32 	%f100, [%rd1+92];
	fma.rn.f32 	%f112, %f99, %f100, %f112;
$L__BB0_53:
	@%p50 bra 	$L__BB0_55;
	ld.global.f32 	%f101, [%rd8+8];
	ld.global.f32 	%f102, [%rd1+96];
	fma.rn.f32 	%f112, %f101, %f102, %f112;
$L__BB0_55:
	add.s32 	%r33, %r8, %r2;
	cvta.to.global.u64 	%rd39, %rd9;
	mul.wide.s32 	%rd40, %r33, 4;
	add.s64 	%rd41, %rd39, %rd40;
	st.global.f32 	[%rd41], %f112;
$L__BB0_56:
	ret;

}


// ===== COMPILED SASS (sm_100) =====

	.target	sm_100

	.elftype	@"ET_EXEC"


//--------------------- .note.nv.tkinfo           --------------------------
	.section	.note.nv.tkinfo,"",@"SHT_NOTE"
	.sectionflags	@"SHF_NOTE_NV_TKINFO"
	.tkinfo
        /*0018*/ 	.word	0x00000002
        /*0030*/ 	.string	""
        /*0030*/ 	.string	"ptxas"
        /*0030*/ 	.string	"Cuda compilation tools, release 13.0, V13.0.88"
        /*0030*/ 	.string	"Build cuda_13.0.r13.0/compiler.36424714_0"
        /*0030*/ 	.string	"-arch sm_100 -m 64 "



//--------------------- .note.nv.cuinfo           --------------------------
	.section	.note.nv.cuinfo,"",@"SHT_NOTE"
	.sectionflags	@"SHF_NOTE_NV_CUINFO"
        /*0018*/ 	.short	0x0002
        /*001a*/ 	.short	0x0064
        /*001c*/ 	.short	0x0082
	.zero		2


//--------------------- .nv.info                  --------------------------
	.section	.nv.info,"",@"SHT_CUDA_INFO"
	.align	4


	//----- nvinfo : EIATTR_REGCOUNT
	.align		4
        /*0000*/ 	.byte	0x04, 0x2f
        /*0002*/ 	.short	(.L_1 - .L_0)
	.align		4
.L_0:
        /*0004*/ 	.word	index@(_Z27convolution_2D_basic_kernelPfS_S_ii)
        /*0008*/ 	.word	0x0000001f


	//----- nvinfo : EIATTR_FRAME_SIZE
	.align		4
.L_1:
        /*000c*/ 	.byte	0x04, 0x11
        /*000e*/ 	.short	(.L_3 - .L_2)
	.align		4
.L_2:
        /*0010*/ 	.word	index@(_Z27convolution_2D_basic_kernelPfS_S_ii)
        /*0014*/ 	.word	0x00000000


	//----- nvinfo : EIATTR_MIN_STACK_SIZE
	.align		4
.L_3:
        /*0018*/ 	.byte	0x04, 0x12
        /*001a*/ 	.short	(.L_5 - .L_4)
	.align		4
.L_4:
        /*001c*/ 	.word	index@(_Z27convolution_2D_basic_kernelPfS_S_ii)
        /*0020*/ 	.word	0x00000000
.L_5:


//--------------------- .nv.compat                --------------------------
	.section	.nv.compat,"",@"SHT_CUDA_COMPAT_INFO"
	.align	4
        /*0000*/ 	.byte	0x02, 0x09, 0x00, 0x00, 0x02, 0x02, 0x01, 0x00, 0x02, 0x05, 0x05, 0x00, 0x03, 0x07, 0x01, 0x01
        /*0010*/ 	.byte	0x02, 0x03, 0x00, 0x00, 0x02, 0x06, 0x01, 0x00, 0x04, 0x0b, 0x08, 0x00, 0x09, 0x00, 0x00, 0x00
        /*0020*/ 	.byte	0x00, 0x00, 0x00, 0x00


//--------------------- .nv.info._Z27convolution_2D_basic_kernelPfS_S_ii --------------------------
	.section	.nv.info._Z27convolution_2D_basic_kernelPfS_S_ii,"",@"SHT_CUDA_INFO"
	.sectionflags	@""
	.align	4


	//----- nvinfo : EIATTR_CUDA_API_VERSION
	.align		4
        /*0000*/ 	.byte	0x04, 0x37
        /*0002*/ 	.short	(.L_7 - .L_6)
.L_6:
        /*0004*/ 	.word	0x00000082


	//----- nvinfo : EIATTR_KPARAM_INFO
	.align		4
.L_7:
        /*0008*/ 	.byte	0x04, 0x17
        /*000a*/ 	.short	(.L_9 - .L_8)
.L_8:
        /*000c*/ 	.word	0x00000000
        /*0010*/ 	.short	0x0004
        /*0012*/ 	.short	0x001c
        /*0014*/ 	.byte	0x00, 0xf0, 0x11, 0x00


	//----- nvinfo : EIATTR_KPARAM_INFO
	.align		4
.L_9:
        /*0018*/ 	.byte	0x04, 0x17
        /*001a*/ 	.short	(.L_11 - .L_10)
.L_10:
        /*001c*/ 	.word	0x00000000
        /*0020*/ 	.short	0x0003
        /*0022*/ 	.short	0x0018
        /*0024*/ 	.byte	0x00, 0xf0, 0x11, 0x00


	//----- nvinfo : EIATTR_KPARAM_INFO
	.align		4
.L_11:
        /*0028*/ 	.byte	0x04, 0x17
        /*002a*/ 	.short	(.L_13 - .L_12)
.L_12:
        /*002c*/ 	.word	0x00000000
        /*0030*/ 	.short	0x0002
        /*0032*/ 	.short	0x0010
        /*0034*/ 	.byte	0x00, 0xf5, 0x21, 0x00


	//----- nvinfo : EIATTR_KPARAM_INFO
	.align		4
.L_13:
        /*0038*/ 	.byte	0x04, 0x17
        /*003a*/ 	.short	(.L_15 - .L_14)
.L_14:
        /*003c*/ 	.word	0x00000000
        /*0040*/ 	.short	0x0001
        /*0042*/ 	.short	0x0008
        /*0044*/ 	.byte	0x00, 0xf5, 0x21, 0x00


	//----- nvinfo : EIATTR_KPARAM_INFO
	.align		4
.L_15:
        /*0048*/ 	.byte	0x04, 0x17
        /*004a*/ 	.short	(.L_17 - .L_16)
.L_16:
        /*004c*/ 	.word	0x00000000
        /*0050*/ 	.short	0x0000
        /*0052*/ 	.short	0x0000
        /*0054*/ 	.byte	0x00, 0xf5, 0x21, 0x00


	//----- nvinfo : EIATTR_SPARSE_MMA_MASK
	.align		4
.L_17:
        /*0058*/ 	.byte	0x03, 0x50
        /*005a*/ 	.short	0x0000


	//----- nvinfo : EIATTR_MAXREG_COUNT
	.align		4
        /*005c*/ 	.byte	0x03, 0x1b
        /*005e*/ 	.short	0x00ff


	//----- nvinfo : EIATTR_MERCURY_ISA_VERSION
	.align		4
        /*0060*/ 	.byte	0x03, 0x5f
        /*0062*/ 	.short	0x0101


	//----- nvinfo : EIATTR_VRC_CTA_INIT_COUNT
	.align		4
        /*0064*/ 	.byte	0x02, 0x4a
	.zero		1
	.zero		1


	//----- nvinfo : EIATTR_EXIT_INSTR_OFFSETS
	.align		4
        /*0068*/ 	.byte	0x04, 0x1c
        /*006a*/ 	.short	(.L_19 - .L_18)


	//   ....[0]....
.L_18:
        /*006c*/ 	.word	0x000000c0


	//   ....[1]....
        /*0070*/ 	.word	0x00000dc0


	//----- nvinfo : EIATTR_CRS_STACK_SIZE
	.align		4
.L_19:
        /*0074*/ 	.byte	0x04, 0x1e
        /*0076*/ 	.short	(.L_21 - .L_20)
.L_20:
        /*0078*/ 	.word	0x00000000


	//----- nvinfo : EIATTR_CBANK_PARAM_SIZE
	.align		4
.L_21:
        /*007c*/ 	.byte	0x03, 0x19
        /*007e*/ 	.short	0x0020


	//----- nvinfo : EIATTR_PARAM_CBANK
	.align		4
        /*0080*/ 	.byte	0x04, 0x0a
        /*0082*/ 	.short	(.L_23 - .L_22)
	.align		4
.L_22:
        /*0084*/ 	.word	index@(.nv.constant0._Z27convolution_2D_basic_kernelPfS_S_ii)
        /*0088*/ 	.short	0x0380
        /*008a*/ 	.short	0x0020


	//----- nvinfo : EIATTR_SW_WAR
	.align		4
.L_23:
        /*008c*/ 	.byte	0x04, 0x36
        /*008e*/ 	.short	(.L_25 - .L_24)
.L_24:
        /*0090*/ 	.word	0x00000008
.L_25:


//--------------------- .nv.callgraph             --------------------------
	.section	.nv.callgraph,"",@"SHT_CUDA_CALLGRAPH"
	.align	4
	.sectionentsize	8
	.align		4
        /*0000*/ 	.word	0x00000000
	.align		4
        /*0004*/ 	.word	0xffffffff
	.align		4
        /*0008*/ 	.word	0x00000000
	.align		4
        /*000c*/ 	.word	0xfffffffe
	.align		4
        /*0010*/ 	.word	0x00000000
	.align		4
        /*0014*/ 	.word	0xfffffffd
	.align		4
        /*0018*/ 	.word	0x00000000
	.align		4
        /*001c*/ 	.word	0xfffffffc


//--------------------- .text._Z27convolution_2D_basic_kernelPfS_S_ii --------------------------
	.section	.text._Z27convolution_2D_basic_kernelPfS_S_ii,"ax",@progbits
	.align	128
        .global         _Z27convolution_2D_basic_kernelPfS_S_ii
        .type           _Z27convolution_2D_basic_kernelPfS_S_ii,@function
        .size           _Z27convolution_2D_basic_kernelPfS_S_ii,(.L_x_9 - _Z27convolution_2D_basic_kernelPfS_S_ii)
        .other          _Z27convolution_2D_basic_kernelPfS_S_ii,@"STO_CUDA_ENTRY STV_DEFAULT"
_Z27convolution_2D_basic_kernelPfS_S_ii:
.text._Z27convolution_2D_basic_kernelPfS_S_ii:
[----:B------:R-:W-:Y:S01]  /*0000*/  LDC R1, c[0x0][0x37c] ;  /* 0x0000df00ff017b82 */ /* 0x000fe20000000800 */
[----:B------:R-:W0:Y:S07]  /*0010*/  S2R R7, SR_TID.X ;  /* 0x0000000000077919 */ /* 0x000e2e0000002100 */
[----:B------:R-:W1:Y:S01]  /*0020*/  LDC R6, c[0x0][0x364] ;  /* 0x0000d900ff067b82 */ /* 0x000e620000000800 */
[----:B------:R-:W1:Y:S07]  /*0030*/  S2R R5, SR_TID.Y ;  /* 0x0000000000057919 */ /* 0x000e6e0000002200 */
[----:B------:R-:W0:Y:S08]  /*0040*/  S2UR UR5, SR_CTAID.X ;  /* 0x00000000000579c3 */ /* 0x000e300000002500 */
[----:B------:R-:W0:Y:S08]  /*0050*/  LDC R4, c[0x0][0x360] ;  /* 0x0000d800ff047b82 */ /* 0x000e300000000800 */
[----:B------:R-:W1:Y:S08]  /*0060*/  S2UR UR4, SR_CTAID.Y ;  /* 0x00000000000479c3 */ /* 0x000e700000002600 */
[----:B------:R-:W2:Y:S01]  /*0070*/  LDC.64 R2, c[0x0][0x398] ;  /* 0x0000e600ff027b82 */ /* 0x000ea20000000a00 */
[----:B0-----:R-:W-:-:S02]  /*0080*/  IMAD R4, R4, UR5, R7 ;  /* 0x0000000504047c24 */ /* 0x001fc4000f8e0207 */
[----:B-1----:R-:W-:-:S03]  /*0090*/  IMAD R6, R6, UR4, R5 ;  /* 0x0000000406067c24 */ /* 0x002fc6000f8e0205 */
[----:B--2---:R-:W-:-:S04]  /*00a0*/  ISETP.GE.AND P0, PT, R4, R3, PT ;  /* 0x000000030400720c */ /* 0x004fc80003f06270 */
[----:B------:R-:W-:-:S13]  /*00b0*/  ISETP.GE.OR P0, PT, R6, R2, P0 ;  /* 0x000000020600720c */ /* 0x000fda0000706670 */
[----:B------:R-:W-:Y:S05]  /*00c0*/  @P0 EXIT ;  /* 0x000000000000094d */ /* 0x000fea0003800000 */
[C---:B------:R-:W-:Y:S01]  /*00d0*/  VIADD R12, R4.reuse, 0xfffffffe ;  /* 0xfffffffe040c7836 */ /* 0x040fe20000000000 */
[CC--:B------:R-:W-:Y:S01]  /*00e0*/  ISETP.GT.AND P0, PT, R4.reuse, R3.reuse, PT ;  /* 0x000000030400720c */ /* 0x0c0fe20003f04270 */
[C---:B------:R-:W-:Y:S01]  /*00f0*/  VIADD R0, R4.reuse, 0x1 ;  /* 0x0000000104007836 */ /* 0x040fe20000000000 */
[----:B------:R-:W0:Y:S01]  /*0100*/  LDCU.64 UR8, c[0x0][0x380] ;  /* 0x00007000ff0877ac */ /* 0x000e220008000a00 */
[----:B------:R-:W-:Y:S01]  /*0110*/  VIADD R10, R4, 0x2 ;  /* 0x00000002040a7836 */ /* 0x000fe20000000000 */
[-C--:B------:R-:W-:Y:S01]  /*0120*/  ISETP.GE.AND P2, PT, R12, R3.reuse, PT ;  /* 0x000000030c00720c */ /* 0x080fe20003f46270 */
[----:B------:R-:W-:Y:S01]  /*0130*/  VIADD R7, R6, 0xffffffff ;  /* 0xffffffff06077836 */ /* 0x000fe20000000000 */
[-C--:B------:R-:W-:Y:S01]  /*0140*/  ISETP.GE.AND P4, PT, R0, R3.reuse, PT ;  /* 0x000000030000720c */ /* 0x080fe20003f86270 */
[----:B------:R-:W-:Y:S01]  /*0150*/  VIADD R0, R6, 0xfffffffe ;  /* 0xfffffffe06007836 */ /* 0x000fe20000000000 */
[----:B------:R-:W-:Y:S01]  /*0160*/  ISETP.GT.AND P2, PT, R4, 0x1, !P2 ;  /* 0x000000010400780c */ /* 0x000fe20005744270 */
[----:B------:R-:W1:Y:S01]  /*0170*/  LDCU.64 UR4, c[0x0][0x358] ;  /* 0x00006b00ff0477ac */ /* 0x000e620008000a00 */
[----:B------:R-:W-:Y:S01]  /*0180*/  BSSY.RECONVERGENT B0, `(.L_x_0) ;  /* 0x0000034000007945 */ /* 0x000fe20003800200 */
[----:B------:R-:W-:Y:S01]  /*0190*/  ISETP.GE.AND P1, PT, R10, R3, PT ;  /* 0x000000030a00720c */ /* 0x000fe20003f26270 */
[----:B------:R-:W-:Y:S01]  /*01a0*/  IMAD.MOV.U32 R5, RZ, RZ, RZ ;  /* 0x000000ffff057224 */ /* 0x000fe200078e00ff */
[----:B------:R-:W-:-:S02]  /*01b0*/  ISETP.GE.AND P3, PT, R0, R2, PT ;  /* 0x000000020000720c */ /* 0x000fc40003f66270 */
[----:B------:R-:W-:Y:S02]  /*01c0*/  ISETP.GE.AND P6, PT, R4, RZ, PT ;  /* 0x000000ff0400720c */ /* 0x000fe40003fc6270 */
[----:B------:R-:W-:Y:S02]  /*01d0*/  ISETP.LT.U32.OR P3, PT, R6, 0x2, P3 ;  /* 0x000000020600780c */ /* 0x000fe40001f61470 */
[----:B------:R-:W-:Y:S02]  /*01e0*/  ISETP.GE.U32.AND P5, PT, R7, R2, PT ;  /* 0x000000020700720c */ /* 0x000fe40003fa6070 */
[----:B------:R-:W2:Y:S01]  /*01f0*/  @P2 LDC.64 R8, c[0x0][0x388] ;  /* 0x0000e200ff082b82 */ /* 0x000ea20000000a00 */
[C---:B------:R-:W-:Y:S02]  /*0200*/  ISETP.GT.AND P0, PT, R4.reuse, RZ, !P0 ;  /* 0x000000ff0400720c */ /* 0x040fe40004704270 */
[----:B------:R-:W-:-:S06]  /*0210*/  ISETP.GT.AND P4, PT, R4, -0x2, !P4 ;  /* 0xfffffffe0400780c */ /* 0x000fcc0006784270 */
[----:B01----:R-:W-:Y:S07]  /*0220*/  @P3 BRA `(.L_x_1) ;  /* 0x0000000000a43947 */ /* 0x003fee0003800000 */
[----:B------:R-:W0:Y:S01]  /*0230*/  LDCU.64 UR6, c[0x0][0x380] ;  /* 0x00007000ff0677ac */ /* 0x000e220008000a00 */
[----:B------:R-:W-:Y:S01]  /*0240*/  IMAD R13, R0, R3, RZ ;  /* 0x00000003000d7224 */ /* 0x000fe200078e02ff */
[----:B------:R-:W-:-:S04]  /*0250*/  SHF.R.S32.HI R0, RZ, 0x1f, R4 ;  /* 0x0000001fff007819 */ /* 0x000fc80000011404 */
[----:B------:R-:W-:-:S04]  /*0260*/  IADD3 R11, P3, PT, R4, R13, RZ ;  /* 0x0000000d040b7210 */ /* 0x000fc80007f7e0ff */
[----:B------:R-:W-:Y:S02]  /*0270*/  LEA.HI.X.SX32 R0, R13, R0, 0x1, P3 ;  /* 0x000000000d007211 */ /* 0x000fe400018f0eff */
[----:B0-----:R-:W-:-:S04]  /*0280*/  LEA R10, P3, R11, UR6, 0x2 ;  /* 0x000000060b0a7c11 */ /* 0x001fc8000f8610ff */
[----:B------:R-:W-:Y:S02]  /*0290*/  LEA.HI.X R11, R11, UR7, R0, 0x2, P3 ;  /* 0x000000070b0b7c11 */ /* 0x000fe400098f1400 */
[----:B------:R-:W-:-:S04]  /*02a0*/  ISETP.GE.AND P3, PT, R12, R3, PT ;  /* 0x000000030c00720c */ /* 0x000fc80003f66270 */
[----:B------:R-:W-:-:S13]  /*02b0*/  ISETP.LT.OR P3, PT, R4, 0x2, P3 ;  /* 0x000000020400780c */ /* 0x000fda0001f61670 */
[----:B------:R-:W0:Y:S01]  /*02c0*/  @!P3 LDC.64 R14, c[0x0][0x388] ;  /* 0x0000e200ff0ebb82 */ /* 0x000e220000000a00 */
[----:B------:R-:W3:Y:S04]  /*02d0*/  @!P3 LDG.E R0, desc[UR4][R10.64+-0x8] ;  /* 0xfffff8040a00b981 */ /* 0x000ee8000c1e1900 */
[----:B0-----:R-:W3:Y:S02]  /*02e0*/  @!P3 LDG.E R15, desc[UR4][R14.64] ;  /* 0x000000040e0fb981 */ /* 0x001ee4000c1e1900 */
[----:B---3--:R-:W-:Y:S01]  /*02f0*/  @!P3 FFMA R5, R0, R15, RZ ;  /* 0x0000000f0005b223 */ /* 0x008fe200000000ff */
[----:B------:R-:W-:-:S04]  /*0300*/  ISETP.GT.AND P3, PT, R4, R3, PT ;  /* 0x000000030400720c */ /* 0x000fc80003f64270 */
[----:B------:R-:W-:-:S13]  /*0310*/  ISETP.LT.OR P3, PT, R4, 0x1, P3 ;  /* 0x000000010400780c */ /* 0x000fda0001f61670 */
[----:B------:R-:W0:Y:S01]  /*0320*/  @!P3 LDC.64 R18, c[0x0][0x388] ;  /* 0x0000e200ff12bb82 */ /* 0x000e220000000a00 */
[----:B------:R-:W3:Y:S04]  /*0330*/  @!P3 LDG.E R0, desc[UR4][R10.64+-0x4] ;  /* 0xfffffc040a00b981 */ /* 0x000ee8000c1e1900 */
[----:B0-----:R-:W3:Y:S02]  /*0340*/  @!P3 LDG.E R18, desc[UR4][R18.64+0x4] ;  /* 0x000004041212b981 */ /* 0x001ee4000c1e1900 */
[----:B---3--:R-:W-:Y:S01]  /*0350*/  @!P3 FFMA R5, R0, R18, R5 ;  /* 0x000000120005b223 */ /* 0x008fe20000000005 */
[----:B------:R-:W-:-:S13]  /*0360*/  ISETP.GE.AND P3, PT, R4, RZ, PT ;  /* 0x000000ff0400720c */ /* 0x000fda0003f66270 */
[----:B------:R-:W0:Y:S08]  /*0370*/  @P3 LDC.64 R16, c[0x0][0x380] ;  /* 0x0000e000ff103b82 */ /* 0x000e300000000a00 */
[----:B------:R-:W1:Y:S01]  /*0380*/  @P3 LDC.64 R20, c[0x0][0x388] ;  /* 0x0000e200ff143b82 */ /* 0x000e620000000a00 */
[----:B------:R-:W-:-:S04]  /*0390*/  @P3 IMAD.IADD R15, R4, 0x1, R13 ;  /* 0x00000001040f3824 */ /* 0x000fc800078e020d */
[----:B0-----:R-:W-:-:S06]  /*03a0*/  @P3 IMAD.WIDE R14, R15, 0x4, R16 ;  /* 0x000000040f0e3825 */ /* 0x001fcc00078e0210 */
[----:B------:R-:W3:Y:S04]  /*03b0*/  @P3 LDG.E R14, desc[UR4][R14.64] ;  /* 0x000000040e0e3981 */ /* 0x000ee8000c1e1900 */
[----:B-1----:R-:W3:Y:S01]  /*03c0*/  @P3 LDG.E R20, desc[UR4][R20.64+0x8] ;  /* 0x0000080414143981 */ /* 0x002ee2000c1e1900 */
[----:B------:R-:W-:Y:S02]  /*03d0*/  VIADD R0, R4, 0x1 ;  /* 0x0000000104007836 */ /* 0x000fe40000000000 */
[----:B---3--:R-:W-:-:S03]  /*03e0*/  @P3 FFMA R5, R14, R20, R5 ;  /* 0x000000140e053223 */ /* 0x008fc60000000005 */
[----:B------:R-:W-:-:S04]  /*03f0*/  ISETP.GE.AND P3, PT, R0, R3, PT ;  /* 0x000000030000720c */ /* 0x000fc80003f66270 */
[----:B------:R-:W-:-:S13]  /*0400*/  ISETP.LT.OR P3, PT, R4, -0x1, P3 ;  /* 0xffffffff0400780c */ /* 0x000fda0001f61670 */
[----:B------:R-:W0:Y:S01]  /*0410*/  @!P3 LDC.64 R16, c[0x0][0x388] ;  /* 0x0000e200ff10bb82 */ /* 0x000e220000000a00 */
[----:B------:R-:W3:Y:S04]  /*0420*/  @!P3 LDG.E R0, desc[UR4][R10.64+0x4] ;  /* 0x000004040a00b981 */ /* 0x000ee8000c1e1900 */
[----:B0-----:R-:W3:Y:S01]  /*0430*/  @!P3 LDG.E R16, desc[UR4][R16.64+0xc] ;  /* 0x00000c041010b981 */ /* 0x001ee2000c1e1900 */
[----:B------:R-:W-:Y:S02]  /*0440*/  VIADD R18, R4, 0x2 ;  /* 0x0000000204127836 */ /* 0x000fe40000000000 */
[----:B---3--:R-:W-:-:S03]  /*0450*/  @!P3 FFMA R5, R0, R16, R5 ;  /* 0x000000100005b223 */ /* 0x008fc60000000005 */
[----:B------:R-:W-:-:S04]  /*0460*/  ISETP.GE.AND P3, PT, R18, R3, PT ;  /* 0x000000031200720c */ /* 0x000fc80003f66270 */
[----:B------:R-:W-:-:S13]  /*0470*/  ISETP.LT.OR P3, PT, R4, -0x2, P3 ;  /* 0xfffffffe0400780c */ /* 0x000fda0001f61670 */
[----:B------:R-:W0:Y:S01]  /*0480*/  @!P3 LDC.64 R14, c[0x0][0x388] ;  /* 0x0000e200ff0ebb82 */ /* 0x000e220000000a00 */
[----:B------:R-:W3:Y:S04]  /*0490*/  @!P3 LDG.E R0, desc[UR4][R10.64+0x8] ;  /* 0x000008040a00b981 */ /* 0x000ee8000c1e1900 */
[----:B0-----:R-:W3:Y:S02]  /*04a0*/  @!P3 LDG.E R14, desc[UR4][R14.64+0x10] ;  /* 0x000010040e0eb981 */ /* 0x001ee4000c1e1900 */
[----:B---3--:R-:W-:-:S07]  /*04b0*/  @!P3 FFMA R5, R0, R14, R5 ;  /* 0x0000000e0005b223 */ /* 0x008fce0000000005 */
.L_x_1:
[----:B------:R-:W-:Y:S05]  /*04c0*/  BSYNC.RECONVERGENT B0 ;  /* 0x0000000000007941 */ /* 0x000fea0003800200 */
.L_x_0:
[----:B------:R-:W-:Y:S04]  /*04d0*/  BSSY.RECONVERGENT B0, `(.L_x_2) ;  /* 0x000002b000007945 */ /* 0x000fe80003800200 */
[----:B------:R-:W-:Y:S05]  /*04e0*/  @P5 BRA `(.L_x_3) ;  /* 0x0000000000a45947 */ /* 0x000fea0003800000 */
[-C--:B------:R-:W-:Y:S01]  /*04f0*/  ISETP.GE.AND P5, PT, R12, R3.reuse, PT ;  /* 0x000000030c00720c */ /* 0x080fe20003fa6270 */
[----:B------:R-:W0:Y:S01]  /*0500*/  LDCU.64 UR6, c[0x0][0x380] ;  /* 0x00007000ff0677ac */ /* 0x000e220008000a00 */
[----:B------:R-:W-:Y:S02]  /*0510*/  IMAD R7, R7, R3, RZ ;  /* 0x0000000307077224 */ /* 0x000fe400078e02ff */
[----:B------:R-:W-:-:S03]  /*0520*/  ISETP.LT.OR P5, PT, R4, 0x2, P5 ;  /* 0x000000020400780c */ /* 0x000fc60002fa1670 */
[----:B------:R-:W-:Y:S02]  /*0530*/  SHF.R.S32.HI R11, RZ, 0x1f, R7 ;  /* 0x0000001fff0b7819 */ /* 0x000fe40000011407 */
[----:B------:R-:W-:-:S04]  /*0540*/  IADD3 R0, P3, PT, R4, R7, RZ ;  /* 0x0000000704007210 */ /* 0x000fc80007f7e0ff */
[----:B------:R-:W-:-:S04]  /*0550*/  LEA.HI.X.SX32 R11, R4, R11, 0x1, P3 ;  /* 0x0000000b040b7211 */ /* 0x000fc800018f0eff */
[----:B------:R-:W1:Y:S01]  /*0560*/  @!P5 LDC.64 R14, c[0x0][0x388] ;  /* 0x0000e200ff0edb82 */ /* 0x000e620000000a00 */
[----:B0-----:R-:W-:-:S04]  /*0570*/  LEA R10, P3, R0, UR6, 0x2 ;  /* 0x00000006000a7c11 */ /* 0x001fc8000f8610ff */
[----:B------:R-:W-:-:S05]  /*0580*/  LEA.HI.X R11, R0, UR7, R11, 0x2, P3 ;  /* 0x00000007000b7c11 */ /* 0x000fca00098f140b */
[----:B------:R-:W3:Y:S04]  /*0590*/  @!P5 LDG.E R0, desc[UR4][R10.64+-0x8] ;  /* 0xfffff8040a00d981 */ /* 0x000ee8000c1e1900 */
[----:B-1----:R-:W3:Y:S01]  /*05a0*/  @!P5 LDG.E R14, desc[UR4][R14.64+0x14] ;  /* 0x000014040e0ed981 */ /* 0x002ee2000c1e1900 */
[----:B------:R-:W-:-:S04]  /*05b0*/  ISETP.GT.AND P3, PT, R4, R3, PT ;  /* 0x000000030400720c */ /* 0x000fc80003f64270 */
[----:B------:R-:W-:-:S13]  /*05c0*/  ISETP.LT.OR P3, PT, R4, 0x1, P3 ;  /* 0x000000010400780c */ /* 0x000fda0001f61670 */
[----:B------:R-:W0:Y:S02]  /*05d0*/  @!P3 LDC.64 R16, c[0x0][0x388] ;  /* 0x0000e200ff10bb82 */ /* 0x000e240000000a00 */
[----:B0-----:R-:W4:Y:S01]  /*05e0*/  @!P3 LDG.E R16, desc[UR4][R16.64+0x18] ;  /* 0x000018041010b981 */ /* 0x001f22000c1e1900 */
[----:B---3--:R-:W-:Y:S01]  /*05f0*/  @!P5 FFMA R5, R0, R14, R5 ;  /* 0x0000000e0005d223 */ /* 0x008fe20000000005 */
[C---:B------:R-:W-:Y:S02]  /*0600*/  ISETP.GE.AND P5, PT, R4.reuse, RZ, PT ;  /* 0x000000ff0400720c */ /* 0x040fe40003fa6270 */
[----:B------:R-:W4:Y:S11]  /*0610*/  @!P3 LDG.E R0, desc[UR4][R10.64+-0x4] ;  /* 0xfffffc040a00b981 */ /* 0x000f36000c1e1900 */
[----:B------:R-:W0:Y:S08]  /*0620*/  @P5 LDC.64 R18, c[0x0][0x380] ;  /* 0x0000e000ff125b82 */ /* 0x000e300000000a00 */
[----:B------:R-:W1:Y:S01]  /*0630*/  @P5 LDC.64 R12, c[0x0][0x388] ;  /* 0x0000e200ff0c5b82 */ /* 0x000e620000000a00 */
[----:B------:R-:W-:-:S04]  /*0640*/  @P5 IMAD.IADD R7, R4, 0x1, R7 ;  /* 0x0000000104075824 */ /* 0x000fc800078e0207 */
[----:B0-----:R-:W-:-:S06]  /*0650*/  @P5 IMAD.WIDE R14, R7, 0x4, R18 ;  /* 0x00000004070e5825 */ /* 0x001fcc00078e0212 */
[----:B------:R-:W3:Y:S04]  /*0660*/  @P5 LDG.E R14, desc[UR4][R14.64] ;  /* 0x000000040e0e5981 */ /* 0x000ee8000c1e1900 */
[----:B-1----:R-:W3:Y:S01]  /*0670*/  @P5 LDG.E R12, desc[UR4][R12.64+0x1c] ;  /* 0x00001c040c0c5981 */ /* 0x002ee2000c1e1900 */
[----:B------:R-:W-:Y:S02]  /*0680*/  VIADD R18, R4, 0x1 ;  /* 0x0000000104127836 */ /* 0x000fe40000000000 */
[----:B----4-:R-:W-:Y:S01]  /*0690*/  @!P3 FFMA R5, R0, R16, R5 ;  /* 0x000000100005b223 */ /* 0x010fe20000000005 */
[----:B------:R-:W-:Y:S02]  /*06a0*/  VIADD R0, R4, 0x2 ;  /* 0x0000000204007836 */ /* 0x000fe40000000000 */
[----:B------:R-:W-:-:S04]  /*06b0*/  ISETP.GE.AND P3, PT, R18, R3, PT ;  /* 0x000000031200720c */ /* 0x000fc80003f66270 */
[----:B------:R-:W-:-:S13]  /*06c0*/  ISETP.LT.OR P3, PT, R4, -0x1, P3 ;  /* 0xffffffff0400780c */ /* 0x000fda0001f61670 */
[----:B------:R-:W0:Y:S02]  /*06d0*/  @!P3 LDC.64 R16, c[0x0][0x388] ;  /* 0x0000e200ff10bb82 */ /* 0x000e240000000a00 */
[----:B0-----:R-:W4:Y:S01]  /*06e0*/  @!P3 LDG.E R16, desc[UR4][R16.64+0x20] ;  /* 0x000020041010b981 */ /* 0x001f22000c1e1900 */
[----:B---3--:R-:W-:Y:S01]  /*06f0*/  @P5 FFMA R5, R14, R12, R5 ;  /* 0x0000000c0e055223 */ /* 0x008fe20000000005 */
[----:B------:R-:W-:Y:S02]  /*0700*/  ISETP.GE.AND P5, PT, R0, R3, PT ;  /* 0x000000030000720c */ /* 0x000fe40003fa6270 */
[----:B------:R-:W4:Y:S02]  /*0710*/  @!P3 LDG.E R0, desc[UR4][R10.64+0x4] ;  /* 0x000004040a00b981 */ /* 0x000f24000c1e1900 */
[----:B------:R-:W-:-:S13]  /*0720*/  ISETP.LT.OR P5, PT, R4, -0x2, P5 ;  /* 0xfffffffe0400780c */ /* 0x000fda0002fa1670 */
[----:B------:R-:W0:Y:S01]  /*0730*/  @!P5 LDC.64 R14, c[0x0][0x388] ;  /* 0x0000e200ff0edb82 */ /* 0x000e220000000a00 */
[----:B------:R-:W3:Y:S04]  /*0740*/  @!P5 LDG.E R12, desc[UR4][R10.64+0x8] ;  /* 0x000008040a0cd981 */ /* 0x000ee8000c1e1900 */
[----:B0-----:R-:W3:Y:S01]  /*0750*/  @!P5 LDG.E R14, desc[UR4][R14.64+0x24] ;  /* 0x000024040e0ed981 */ /* 0x001ee2000c1e1900 */
[----:B----4-:R-:W-:-:S04]  /*0760*/  @!P3 FFMA R5, R0, R16, R5 ;  /* 0x000000100005b223 */ /* 0x010fc80000000005 */
[----:B---3--:R-:W-:-:S07]  /*0770*/  @!P5 FFMA R5, R12, R14, R5 ;  /* 0x0000000e0c05d223 */ /* 0x008fce0000000005 */
.L_x_3:
[----:B------:R-:W-:Y:S05]  /*0780*/  BSYNC.RECONVERGENT B0 ;  /* 0x0000000000007941 */ /* 0x000fea0003800200 */
.L_x_2:
[----:B------:R-:W0:Y:S01]  /*0790*/  @P6 LDC.64 R20, c[0x0][0x380] ;  /* 0x0000e000ff146b82 */ /* 0x000e220000000a00 */
[----:B------:R-:W-:Y:S01]  /*07a0*/  ISETP.GT.AND P1, PT, R4, -0x3, !P1 ;  /* 0xfffffffd0400780c */ /* 0x000fe20004f24270 */
[----:B------:R-:W-:Y:S01]  /*07b0*/  IMAD R7, R6, R3, RZ ;  /* 0x0000000306077224 */ /* 0x000fe200078e02ff */
[----:B------:R-:W-:Y:S01]  /*07c0*/  SHF.R.S32.HI R0, RZ, 0x1f, R4 ;  /* 0x0000001fff007819 */ /* 0x000fe20000011404 */
[----:B--2---:R1:W2:Y:S02]  /*07d0*/  @P2 LDG.E R8, desc[UR4][R8.64+0x28] ;  /* 0x0000280408082981 */ /* 0x0042a4000c1e1900 */
[C---:B------:R-:W-:Y:S01]  /*07e0*/  @P6 IMAD.IADD R23, R4.reuse, 0x1, R7 ;  /* 0x0000000104176824 */ /* 0x040fe200078e0207 */
[----:B------:R-:W-:Y:S01]  /*07f0*/  IADD3 R15, P3, PT, R4, R7, RZ ;  /* 0x00000007040f7210 */ /* 0x000fe20007f7e0ff */
[----:B------:R-:W3:Y:S03]  /*0800*/  @P0 LDC.64 R12, c[0x0][0x388] ;  /* 0x0000e200ff0c0b82 */ /* 0x000ee60000000a00 */
[----:B------:R-:W-:-:S02]  /*0810*/  LEA.HI.X.SX32 R22, R7, R0, 0x1, P3 ;  /* 0x0000000007167211 */ /* 0x000fc400018f0eff */
[----:B------:R-:W-:-:S03]  /*0820*/  LEA R14, P3, R15, UR8, 0x2 ;  /* 0x000000080f0e7c11 */ /* 0x000fc6000f8610ff */
[----:B------:R-:W4:Y:S01]  /*0830*/  @P6 LDC.64 R16, c[0x0][0x388] ;  /* 0x0000e200ff106b82 */ /* 0x000f220000000a00 */
[----:B------:R-:W-:-:S05]  /*0840*/  LEA.HI.X R15, R15, UR9, R22, 0x2, P3 ;  /* 0x000000090f0f7c11 */ /* 0x000fca00098f1416 */
[----:B------:R-:W2:Y:S02]  /*0850*/  @P2 LDG.E R22, desc[UR4][R14.64+-0x8] ;  /* 0xfffff8040e162981 */ /* 0x000ea4000c1e1900 */
[----:B------:R-:W5:Y:S08]  /*0860*/  @P4 LDC.64 R18, c[0x0][0x388] ;  /* 0x0000e200ff124b82 */ /* 0x000f700000000a00 */
[----:B------:R-:W1:Y:S01]  /*0870*/  @P1 LDC.64 R10, c[0x0][0x388] ;  /* 0x0000e200ff0a1b82 */ /* 0x000e620000000a00 */
[----:B0-----:R-:W-:Y:S01]  /*0880*/  @P6 IMAD.WIDE R20, R23, 0x4, R20 ;  /* 0x0000000417146825 */ /* 0x001fe200078e0214 */
[----:B---3--:R0:W3:Y:S04]  /*0890*/  @P0 LDG.E R12, desc[UR4][R12.64+0x2c] ;  /* 0x00002c040c0c0981 */ /* 0x0080e8000c1e1900 */
[----:B------:R-:W3:Y:S02]  /*08a0*/  @P0 LDG.E R26, desc[UR4][R14.64+-0x4] ;  /* 0xfffffc040e1a0981 */ /* 0x000ee4000c1e1900 */
[----:B------:R-:W2:Y:S02]  /*08b0*/  LDC.64 R24, c[0x0][0x390] ;  /* 0x0000e400ff187b82 */ /* 0x000ea40000000a00 */
[----:B------:R-:W3:Y:S04]  /*08c0*/  @P6 LDG.E R20, desc[UR4][R20.64] ;  /* 0x0000000414146981 */ /* 0x000ee8000c1e1900 */
[----:B----4-:R-:W4:Y:S04]  /*08d0*/  @P6 LDG.E R16, desc[UR4][R16.64+0x30] ;  /* 0x0000300410106981 */ /* 0x010f28000c1e1900 */
[----:B-----5:R-:W5:Y:S04]  /*08e0*/  @P4 LDG.E R18, desc[UR4][R18.64+0x34] ;  /* 0x0000340412124981 */ /* 0x020f68000c1e1900 */
[----:B------:R-:W5:Y:S04]  /*08f0*/  @P4 LDG.E R28, desc[UR4][R14.64+0x4] ;  /* 0x000004040e1c4981 */ /* 0x000f68000c1e1900 */
[----:B------:R-:W5:Y:S04]  /*0900*/  @P1 LDG.E R23, desc[UR4][R14.64+0x8] ;  /* 0x000008040e171981 */ /* 0x000f68000c1e1900 */
[----:B-1----:R-:W5:Y:S01]  /*0910*/  @P1 LDG.E R10, desc[UR4][R10.64+0x38] ;  /* 0x000038040a0a1981 */ /* 0x002f62000c1e1900 */
[----:B------:R-:W-:-:S05]  /*0920*/  VIADD R9, R6, 0x1 ;  /* 0x0000000106097836 */ /* 0x000fca0000000000 */
[----:B------:R-:W-:Y:S01]  /*0930*/  ISETP.GE.U32.AND P5, PT, R9, R2, PT ;  /* 0x000000020900720c */ /* 0x000fe20003fa6070 */
[----:B0-----:R-:W-:Y:S01]  /*0940*/  VIADD R13, R6, 0x2 ;  /* 0x00000002060d7836 */ /* 0x001fe20000000000 */
[----:B------:R-:W-:Y:S01]  /*0950*/  BSSY.RECONVERGENT B0, `(.L_x_4) ;  /* 0x0000026000007945 */ /* 0x000fe20003800200 */
[----:B------:R-:W-:-:S03]  /*0960*/  IMAD.IADD R9, R4, 0x1, R7 ;  /* 0x0000000104097824 */ /* 0x000fc600078e0207 */
[----:B------:R-:W-:Y:S01]  /*0970*/  ISETP.GE.U32.AND P3, PT, R13, R2, PT ;  /* 0x000000020d00720c */ /* 0x000fe20003f66070 */
[----:B--2---:R-:W-:Y:S01]  /*0980*/  @P2 FFMA R5, R22, R8, R5 ;  /* 0x0000000816052223 */ /* 0x004fe20000000005 */
[----:B------:R-:W-:-:S04]  /*0990*/  IMAD.WIDE R8, R9, 0x4, R24 ;  /* 0x0000000409087825 */ /* 0x000fc800078e0218 */
[----:B---3--:R-:W-:-:S04]  /*09a0*/  @P0 FFMA R5, R26, R12, R5 ;  /* 0x0000000c1a050223 */ /* 0x008fc80000000005 */
[----:B----4-:R-:W-:-:S04]  /*09b0*/  @P6 FFMA R5, R20, R16, R5 ;  /* 0x0000001014056223 */ /* 0x010fc80000000005 */
[----:B-----5:R-:W-:-:S04]  /*09c0*/  @P4 FFMA R5, R28, R18, R5 ;  /* 0x000000121c054223 */ /* 0x020fc80000000005 */
[----:B------:R-:W-:Y:S01]  /*09d0*/  @P1 FFMA R5, R23, R10, R5 ;  /* 0x0000000a17051223 */ /* 0x000fe20000000005 */
[----:B------:R-:W-:Y:S06]  /*09e0*/  @P5 BRA `(.L_x_5) ;  /* 0x0000000000705947 */ /* 0x000fec0003800000 */
[----:B------:R-:W0:Y:S01]  /*09f0*/  @P2 LDC.64 R22, c[0x0][0x388] ;  /* 0x0000e200ff162b82 */ /* 0x000e220000000a00 */
[----:B------:R-:W-:-:S05]  /*0a00*/  IMAD.IADD R25, R7, 0x1, R3 ;  /* 0x0000000107197824 */ /* 0x000fca00078e0203 */
[C---:B------:R-:W-:Y:S02]  /*0a10*/  IADD3 R2, P5, PT, R4.reuse, R25, RZ ;  /* 0x0000001904027210 */ /* 0x040fe40007fbe0ff */
[----:B------:R-:W1:Y:S02]  /*0a20*/  @P6 LDC.64 R20, c[0x0][0x380] ;  /* 0x0000e000ff146b82 */ /* 0x000e640000000a00 */
[----:B------:R-:W-:Y:S01]  /*0a30*/  LEA.HI.X.SX32 R13, R25, R0, 0x1, P5 ;  /* 0x00000000190d7211 */ /* 0x000fe200028f0eff */
[----:B------:R-:W-:Y:S01]  /*0a40*/  @P6 IMAD.IADD R25, R4, 0x1, R25 ;  /* 0x0000000104196824 */ /* 0x000fe200078e0219 */
[----:B------:R-:W-:-:S04]  /*0a50*/  LEA R12, P5, R2, UR8, 0x2 ;  /* 0x00000008020c7c11 */ /* 0x000fc8000f8a10ff */
[----:B------:R-:W2:Y:S01]  /*0a60*/  @P0 LDC.64 R18, c[0x0][0x388] ;  /* 0x0000e200ff120b82 */ /* 0x000ea20000000a00 */
[----:B------:R-:W-:-:S05]  /*0a70*/  LEA.HI.X R13, R2, UR9, R13, 0x2, P5 ;  /* 0x00000009020d7c11 */ /* 0x000fca000a8f140d */
[----:B------:R-:W3:Y:S02]  /*0a80*/  @P2 LDG.E R2, desc[UR4][R12.64+-0x8] ;  /* 0xfffff8040c022981 */ /* 0x000ee4000c1e1900 */
[----:B------:R-:W4:Y:S02]  /*0a90*/  @P6 LDC.64 R14, c[0x0][0x388] ;  /* 0x0000e200ff0e6b82 */ /* 0x000f240000000a00 */
[----:B0-----:R-:W3:Y:S04]  /*0aa0*/  @P2 LDG.E R22, desc[UR4][R22.64+0x3c] ;  /* 0x00003c0416162981 */ /* 0x001ee8000c1e1900 */
[----:B------:R-:W5:Y:S02]  /*0ab0*/  @P0 LDG.E R6, desc[UR4][R12.64+-0x4] ;  /* 0xfffffc040c060981 */ /* 0x000f64000c1e1900 */
[----:B------:R-:W0:Y:S08]  /*0ac0*/  @P4 LDC.64 R16, c[0x0][0x388] ;  /* 0x0000e200ff104b82 */ /* 0x000e300000000a00 */
[----:B------:R-:W0:Y:S01]  /*0ad0*/  @P1 LDC.64 R10, c[0x0][0x388] ;  /* 0x0000e200ff0a1b82 */ /* 0x000e220000000a00 */
[----:B-1----:R-:W-:Y:S01]  /*0ae0*/  @P6 IMAD.WIDE R20, R25, 0x4, R20 ;  /* 0x0000000419146825 */ /* 0x002fe200078e0214 */
[----:B--2---:R-:W5:Y:S04]  /*0af0*/  @P0 LDG.E R18, desc[UR4][R18.64+0x40] ;  /* 0x0000400412120981 */ /* 0x004f68000c1e1900 */
[----:B------:R-:W2:Y:S04]  /*0b00*/  @P4 LDG.E R24, desc[UR4][R12.64+0x4] ;  /* 0x000004040c184981 */ /* 0x000ea8000c1e1900 */
[----:B------:R-:W2:Y:S04]  /*0b10*/  @P6 LDG.E R20, desc[UR4][R20.64] ;  /* 0x0000000414146981 */ /* 0x000ea8000c1e1900 */
[----:B----4-:R-:W2:Y:S04]  /*0b20*/  @P6 LDG.E R14, desc[UR4][R14.64+0x44] ;  /* 0x000044040e0e6981 */ /* 0x010ea8000c1e1900 */
[----:B0-----:R-:W4:Y:S04]  /*0b30*/  @P4 LDG.E R16, desc[UR4][R16.64+0x48] ;  /* 0x0000480410104981 */ /* 0x001f28000c1e1900 */
[----:B------:R-:W4:Y:S04]  /*0b40*/  @P1 LDG.E R26, desc[UR4][R12.64+0x8] ;  /* 0x000008040c1a1981 */ /* 0x000f28000c1e1900 */
[----:B------:R-:W4:Y:S01]  /*0b50*/  @P1 LDG.E R10, desc[UR4][R10.64+0x4c] ;  /* 0x00004c040a0a1981 */ /* 0x000f22000c1e1900 */
[----:B---3--:R-:W-:-:S04]  /*0b60*/  @P2 FFMA R5, R2, R22, R5 ;  /* 0x0000001602052223 */ /* 0x008fc80000000005 */
[----:B-----5:R-:W-:-:S04]  /*0b70*/  @P0 FFMA R5, R6, R18, R5 ;  /* 0x0000001206050223 */ /* 0x020fc80000000005 */
[----:B--2---:R-:W-:-:S04]  /*0b80*/  @P6 FFMA R5, R20, R14, R5 ;  /* 0x0000000e14056223 */ /* 0x004fc80000000005 */
[----:B----4-:R-:W-:-:S04]  /*0b90*/  @P4 FFMA R5, R24, R16, R5 ;  /* 0x0000001018054223 */ /* 0x010fc80000000005 */
[----:B------:R-:W-:-:S07]  /*0ba0*/  @P1 FFMA R5, R26, R10, R5 ;  /* 0x0000000a1a051223 */ /* 0x000fce0000000005 */
.L_x_5:
[----:B------:R-:W-:Y:S05]  /*0bb0*/  BSYNC.RECONVERGENT B0 ;  /* 0x0000000000007941 */ /* 0x000fea0003800200 */
.L_x_4:
[----:B------:R-:W-:Y:S04]  /*0bc0*/  BSSY.RECONVERGENT B0, `(.L_x_6) ;  /* 0x000001e000007945 */ /* 0x000fe80003800200 */
[----:B------:R-:W-:Y:S05]  /*0bd0*/  @P3 BRA `(.L_x_7) ;  /* 0x0000000000703947 */ /* 0x000fea0003800000 */
[----:B------:R-:W0:Y:S01]  /*0be0*/  @P2 LDC.64 R18, c[0x0][0x388] ;  /* 0x0000e200ff122b82 */ /* 0x000e220000000a00 */
[----:B------:R-:W-:-:S05]  /*0bf0*/  IMAD R21, R3, 0x2, R7 ;  /* 0x0000000203157824 */ /* 0x000fca00078e0207 */
        /* <DEDUP_REMOVED lines=26> */
.L_x_7:
[----:B------:R-:W-:Y:S05]  /*0da0*/  BSYNC.RECONVERGENT B0 ;  /* 0x0000000000007941 */ /* 0x000fea0003800200 */
.L_x_6:
[----:B------:R-:W-:Y:S01]  /*0db0*/  STG.E desc[UR4][R8.64], R5 ;  /* 0x0000000508007986 */ /* 0x000fe2000c101904 */
[----:B------:R-:W-:Y:S05]  /*0dc0*/  EXIT ;  /* 0x000000000000794d */ /* 0x000fea0003800000 */
.L_x_8:
[----:B------:R-:W-:-:S00]  /*0dd0*/  BRA `(.L_x_8) ;  /* 0xfffffffc00fc7947 */ /* 0x000fc0000383ffff */
[----:B------:R-:W-:-:S00]  /*0de0*/  NOP ;  /* 0x0000000000007918 */ /* 0x000fc00000000000 */
        /* <DEDUP_REMOVED lines=9> */
.L_x_9:


//--------------------- .nv.shared.reserved.0     --------------------------
	.section	.nv.shared.reserved.0,"aw",@nobits
	.weak		__nv_reservedSMEM_offset_0_alias
	.size		__nv_reservedSMEM_offset_0_alias, 0, 64
	.other		__nv_reservedSMEM_offset_0_alias,@"STO_CUDA_RESERVED_SHARED STV_DEFAULT"
__nv_reservedSMEM_offset_0_alias:
	.zero		0
	.zero		64


//--------------------- .nv.constant0._Z27convolution_2D_basic_kernelPfS_S_ii --------------------------
	.section	.nv.constant0._Z27convolution_2D_basic_kernelPfS_S_ii,"a",@progbits
	.sectionflags	@""
	.align	4
.nv.constant0._Z27convolution_2D_basic_kernelPfS_S_ii:
	.zero		928


//--------------------- SYMBOLS --------------------------

	.type		.nv.reservedSmem.offset0,@object
	.size		.nv.reservedSmem.offset0,0x4
